//
// Generated by NVIDIA NVVM Compiler
//
// Compiler Build ID: CL-36424714
// Cuda compilation tools, release 13.0, V13.0.88
// Based on NVVM 20.0.0
//

.version 9.0
.target sm_100
.address_size 64

	// .globl	_Z9reduceSumPi

.visible .entry _Z9reduceSumPi(
	.param .u64 .ptr .align 1 _Z9reduceSumPi_param_0
)
{
	.reg .pred 	%p<4>;
	.reg .b32 	%r<12>;
	.reg .b64 	%rd<7>;

	ld.param.u64 	%rd2, [_Z9reduceSumPi_param_0];
	mov.u32 	%r1, %tid.x;
	mov.u32 	%r11, %ntid.x;
	setp.lt.u32 	%p1, %r11, 2;
	@%p1 bra 	$L__BB0_5;
	cvta.to.global.u64 	%rd3, %rd2;
	mov.u32 	%r5, %ctaid.x;
	mad.lo.s32 	%r6, %r5, %r11, %r1;
	mul.wide.s32 	%rd4, %r6, 4;
	add.s64 	%rd1, %rd3, %rd4;
$L__BB0_2:
	shr.u32 	%r4, %r11, 1;
	setp.ge.u32 	%p2, %r1, %r4;
	@%p2 bra 	$L__BB0_4;
	shl.b32 	%r7, %r4, 2;
	cvt.u64.u32 	%rd5, %r7;
	add.s64 	%rd6, %rd1, %rd5;
	ld.global.u32 	%r8, [%rd6];
	ld.global.u32 	%r9, [%rd1];
	add.s32 	%r10, %r9, %r8;
	st.global.u32 	[%rd1], %r10;
$L__BB0_4:
	bar.sync 	0;
	setp.gt.u32 	%p3, %r11, 3;
	mov.u32 	%r11, %r4;
	@%p3 bra 	$L__BB0_2;
$L__BB0_5:
	ret;

}


// ===== COMPILED SASS (sm_100) =====

	.target	sm_100

	.elftype	@"ET_EXEC"


//--------------------- .note.nv.tkinfo           --------------------------
	.section	.note.nv.tkinfo,"",@"SHT_NOTE"
	.sectionflags	@"SHF_NOTE_NV_TKINFO"
	.tkinfo
        /*0018*/ 	.word	0x00000002
        /*0030*/ 	.string	""
        /*0030*/ 	.string	"ptxas"
        /*0030*/ 	.string	"Cuda compilation tools, release 13.0, V13.0.88"
        /*0030*/ 	.string	"Build cuda_13.0.r13.0/compiler.36424714_0"
        /*0030*/ 	.string	"-arch sm_100 -m 64 "



//--------------------- .note.nv.cuinfo           --------------------------
	.section	.note.nv.cuinfo,"",@"SHT_NOTE"
	.sectionflags	@"SHF_NOTE_NV_CUINFO"
        /*0018*/ 	.short	0x0002
        /*001a*/ 	.short	0x0064
        /*001c*/ 	.short	0x0082
	.zero		2


//--------------------- .nv.info                  --------------------------
	.section	.nv.info,"",@"SHT_CUDA_INFO"
	.align	4


	//----- nvinfo : EIATTR_REGCOUNT
	.align		4
        /*0000*/ 	.byte	0x04, 0x2f
        /*0002*/ 	.short	(.L_1 - .L_0)
	.align		4
.L_0:
        /*0004*/ 	.word	index@(_Z9reduceSumPi)
        /*0008*/ 	.word	0x0000000c


	//----- nvinfo : EIATTR_FRAME_SIZE
	.align		4
.L_1:
        /*000c*/ 	.byte	0x04, 0x11
        /*000e*/ 	.short	(.L_3 - .L_2)
	.align		4
.L_2:
        /*0010*/ 	.word	index@(_Z9reduceSumPi)
        /*0014*/ 	.word	0x00000000


	//----- nvinfo : EIATTR_MIN_STACK_SIZE
	.align		4
.L_3:
        /*0018*/ 	.byte	0x04, 0x12
        /*001a*/ 	.short	(.L_5 - .L_4)
	.align		4
.L_4:
        /*001c*/ 	.word	index@(_Z9reduceSumPi)
        /*0020*/ 	.word	0x00000000
.L_5:


//--------------------- .nv.compat                --------------------------
	.section	.nv.compat,"",@"SHT_CUDA_COMPAT_INFO"
	.align	4
        /*0000*/ 	.byte	0x02, 0x09, 0x00, 0x00, 0x02, 0x02, 0x01, 0x00, 0x02, 0x05, 0x05, 0x00, 0x03, 0x07, 0x01, 0x01
        /*0010*/ 	.byte	0x02, 0x03, 0x00, 0x00, 0x02, 0x06, 0x01, 0x00, 0x04, 0x0b, 0x08, 0x00, 0x09, 0x00, 0x00, 0x00
        /*0020*/ 	.byte	0x00, 0x00, 0x00, 0x00


//--------------------- .nv.info._Z9reduceSumPi   --------------------------
	.section	.nv.info._Z9reduceSumPi,"",@"SHT_CUDA_INFO"
	.sectionflags	@""
	.align	4


	//----- nvinfo : EIATTR_CUDA_API_VERSION
	.align		4
        /*0000*/ 	.byte	0x04, 0x37
        /*0002*/ 	.short	(.L_7 - .L_6)
.L_6:
        /*0004*/ 	.word	0x00000082


	//----- nvinfo : EIATTR_KPARAM_INFO
	.align		4
.L_7:
        /*0008*/ 	.byte	0x04, 0x17
        /*000a*/ 	.short	(.L_9 - .L_8)
.L_8:
        /*000c*/ 	.word	0x00000000
        /*0010*/ 	.short	0x0000
        /*0012*/ 	.short	0x0000
        /*0014*/ 	.byte	0x00, 0xf5, 0x21, 0x00


	//----- nvinfo : EIATTR_SPARSE_MMA_MASK
	.align		4
.L_9:
        /*0018*/ 	.byte	0x03, 0x50
        /*001a*/ 	.short	0x0000


	//----- nvinfo : EIATTR_MAXREG_COUNT
	.align		4
        /*001c*/ 	.byte	0x03, 0x1b
        /*001e*/ 	.short	0x00ff


	//----- nvinfo : EIATTR_NUM_BARRIERS
	.align		4
        /*0020*/ 	.byte	0x02, 0x4c
        /*0022*/ 	.byte	0x01
	.zero		1


	//----- nvinfo : EIATTR_MERCURY_ISA_VERSION
	.align		4
        /*0024*/ 	.byte	0x03, 0x5f
        /*0026*/ 	.short	0x0101


	//----- nvinfo : EIATTR_VRC_CTA_INIT_COUNT
	.align		4
        /*0028*/ 	.byte	0x02, 0x4a
	.zero		1
	.zero		1


	//----- nvinfo : EIATTR_EXIT_INSTR_OFFSETS
	.align		4
        /*002c*/ 	.byte	0x04, 0x1c
        /*002e*/ 	.short	(.L_11 - .L_10)


	//   ....[0]....
.L_10:
        /*0030*/ 	.word	0x00000030


	//   ....[1]....
        /*0034*/ 	.word	0x00000190


	//----- nvinfo : EIATTR_CRS_STACK_SIZE
	.align		4
.L_11:
        /*0038*/ 	.byte	0x04, 0x1e
        /*003a*/ 	.short	(.L_13 - .L_12)
.L_12:
        /*003c*/ 	.word	0x00000000


	//----- nvinfo : EIATTR_CBANK_PARAM_SIZE
	.align		4
.L_13:
        /*0040*/ 	.byte	0x03, 0x19
        /*0042*/ 	.short	0x0008


	//----- nvinfo : EIATTR_PARAM_CBANK
	.align		4
        /*0044*/ 	.byte	0x04, 0x0a
        /*0046*/ 	.short	(.L_15 - .L_14)
	.align		4
.L_14:
        /*0048*/ 	.word	index@(.nv.constant0._Z9reduceSumPi)
        /*004c*/ 	.short	0x0380
        /*004e*/ 	.short	0x0008


	//----- nvinfo : EIATTR_SW_WAR
	.align		4
.L_15:
        /*0050*/ 	.byte	0x04, 0x36
        /*0052*/ 	.short	(.L_17 - .L_16)
.L_16:
        /*0054*/ 	.word	0x00000008
.L_17:


//--------------------- .nv.callgraph             --------------------------
	.section	.nv.callgraph,"",@"SHT_CUDA_CALLGRAPH"
	.align	4
	.sectionentsize	8
	.align		4
        /*0000*/ 	.word	0x00000000
	.align		4
        /*0004*/ 	.word	0xffffffff
	.align		4
        /*0008*/ 	.word	0x00000000
	.align		4
        /*000c*/ 	.word	0xfffffffe
	.align		4
        /*0010*/ 	.word	0x00000000
	.align		4
        /*0014*/ 	.word	0xfffffffd
	.align		4
        /*0018*/ 	.word	0x00000000
	.align		4
        /*001c*/ 	.word	0xfffffffc


//--------------------- .text._Z9reduceSumPi      --------------------------
	.section	.text._Z9reduceSumPi,"ax",@progbits
	.align	128
        .global         _Z9reduceSumPi
        .type           _Z9reduceSumPi,@function
        .size           _Z9reduceSumPi,(.L_x_4 - _Z9reduceSumPi)
        .other          _Z9reduceSumPi,@"STO_CUDA_ENTRY STV_DEFAULT"
_Z9reduceSumPi:
.text._Z9reduceSumPi:
[----:B------:R-:W-:Y:S08]  /*0000*/  LDC R1, c[0x0][0x37c] ;  /* 0x0000df00ff017b82 */ /* 0x000ff00000000800 */
[----:B------:R-:W0:Y:S02]  /*0010*/  LDC R0, c[0x0][0x360] ;  /* 0x0000d800ff007b82 */ /* 0x000e240000000800 */
[----:B0-----:R-:W-:-:S13]  /*0020*/  ISETP.GE.U32.AND P0, PT, R0, 0x2, PT ;  /* 0x000000020000780c */ /* 0x001fda0003f06070 */
[----:B------:R-:W-:Y:S05]  /*0030*/  @!P0 EXIT ;  /* 0x000000000000894d */ /* 0x000fea0003800000 */
[----:B------:R-:W0:Y:S01]  /*0040*/  S2R R9, SR_TID.X ;  /* 0x0000000000097919 */ /* 0x000e220000002100 */
[----:B------:R-:W0:Y:S01]  /*0050*/  S2UR UR4, SR_CTAID.X ;  /* 0x00000000000479c3 */ /* 0x000e220000002500 */
[----:B------:R-:W1:Y:S07]  /*0060*/  LDCU.64 UR6, c[0x0][0x358] ;  /* 0x00006b00ff0677ac */ /* 0x000e6e0008000a00 */
[----:B------:R-:W2:Y:S01]  /*0070*/  LDC.64 R2, c[0x0][0x380] ;  /* 0x0000e000ff027b82 */ /* 0x000ea20000000a00 */
[----:B0-----:R-:W-:-:S04]  /*0080*/  IMAD R5, R0, UR4, R9 ;  /* 0x0000000400057c24 */ /* 0x001fc8000f8e0209 */
[----:B-12---:R-:W-:-:S07]  /*0090*/  IMAD.WIDE R4, R5, 0x4, R2 ;  /* 0x0000000405047825 */ /* 0x006fce00078e0202 */
.L_x_2:
[----:B------:R-:W-:Y:S01]  /*00a0*/  SHF.R.U32.HI R6, RZ, 0x1, R0 ;  /* 0x00000001ff067819 */ /* 0x000fe20000011600 */
[----:B------:R-:W-:Y:S03]  /*00b0*/  BSSY.RECONVERGENT B0, `(.L_x_0) ;  /* 0x0000009000007945 */ /* 0x000fe60003800200 */
[----:B------:R-:W-:-:S13]  /*00c0*/  ISETP.GE.U32.AND P0, PT, R9, R6, PT ;  /* 0x000000060900720c */ /* 0x000fda0003f06070 */
[----:B0-----:R-:W-:Y:S05]  /*00d0*/  @P0 BRA `(.L_x_1) ;  /* 0x0000000000180947 */ /* 0x001fea0003800000 */
[----:B------:R-:W-:Y:S01]  /*00e0*/  LEA R2, P0, R6, R4, 0x2 ;  /* 0x0000000406027211 */ /* 0x000fe200078010ff */
[----:B------:R-:W2:Y:S04]  /*00f0*/  LDG.E R7, desc[UR6][R4.64] ;  /* 0x0000000604077981 */ /* 0x000ea8000c1e1900 */
[----:B------:R-:W-:-:S05]  /*0100*/  IMAD.X R3, RZ, RZ, R5, P0 ;  /* 0x000000ffff037224 */ /* 0x000fca00000e0605 */
[----:B------:R-:W2:Y:S02]  /*0110*/  LDG.E R2, desc[UR6][R2.64] ;  /* 0x0000000602027981 */ /* 0x000ea4000c1e1900 */
[----:B--2---:R-:W-:-:S05]  /*0120*/  IMAD.IADD R7, R2, 0x1, R7 ;  /* 0x0000000102077824 */ /* 0x004fca00078e0207 */
[----:B------:R0:W-:Y:S02]  /*0130*/  STG.E desc[UR6][R4.64], R7 ;  /* 0x0000000704007986 */ /* 0x0001e4000c101906 */
.L_x_1:
[----:B------:R-:W-:Y:S05]  /*0140*/  BSYNC.RECONVERGENT B0 ;  /* 0x0000000000007941 */ /* 0x000fea0003800200 */
.L_x_0:
[----:B------:R-:W-:Y:S01]  /*0150*/  BAR.SYNC.DEFER_BLOCKING 0x0 ;  /* 0x0000000000007b1d */ /* 0x000fe20000010000 */
[----:B------:R-:W-:Y:S01]  /*0160*/  ISETP.GT.U32.AND P0, PT, R0, 0x3, PT ;  /* 0x000000030000780c */ /* 0x000fe20003f04070 */
[----:B------:R-:W-:-:S12]  /*0170*/  IMAD.MOV.U32 R0, RZ, RZ, R6 ;  /* 0x000000ffff007224 */ /* 0x000fd800078e0006 */
[----:B------:R-:W-:Y:S05]  /*0180*/  @P0 BRA `(.L_x_2) ;  /* 0xfffffffc00c40947 */ /* 0x000fea000383ffff */
[----:B------:R-:W-:Y:S05]  /*0190*/  EXIT ;  /* 0x000000000000794d */ /* 0x000fea0003800000 */
.L_x_3:
[----:B------:R-:W-:-:S00]  /*01a0*/  BRA `(.L_x_3) ;  /* 0xfffffffc00fc7947 */ /* 0x000fc0000383ffff */
[----:B------:R-:W-:-:S00]  /*01b0*/  NOP ;  /* 0x0000000000007918 */ /* 0x000fc00000000000 */
        /* <DEDUP_REMOVED lines=12> */
.L_x_4:


//--------------------- .nv.shared.reserved.0     --------------------------
	.section	.nv.shared.reserved.0,"aw",@nobits
	.weak		__nv_reservedSMEM_offset_0_alias
	.size		__nv_reservedSMEM_offset_0_alias, 0, 64
	.other		__nv_reservedSMEM_offset_0_alias,@"STO_CUDA_RESERVED_SHARED STV_DEFAULT"
__nv_reservedSMEM_offset_0_alias:
	.zero		0
	.zero		64


//--------------------- .nv.constant0._Z9reduceSumPi --------------------------
	.section	.nv.constant0._Z9reduceSumPi,"a",@progbits
	.sectionflags	@""
	.align	4
.nv.constant0._Z9reduceSumPi:
	.zero		904


//--------------------- SYMBOLS --------------------------

	.type		.nv.reservedSmem.offset0,@object
	.size		.nv.reservedSmem.offset0,0x4
